//
// Generated by NVIDIA NVVM Compiler
//
// Compiler Build ID: CL-36424714
// Cuda compilation tools, release 13.0, V13.0.88
// Based on NVVM 20.0.0
//

.version 9.0
.target sm_100
.address_size 64

	// .globl	_Z10prefixSum1PiS_S_i
.extern .shared .align 16 .b8 temp[];

.visible .entry _Z10prefixSum1PiS_S_i(
	.param .u64 .ptr .align 1 _Z10prefixSum1PiS_S_i_param_0,
	.param .u64 .ptr .align 1 _Z10prefixSum1PiS_S_i_param_1,
	.param .u64 .ptr .align 1 _Z10prefixSum1PiS_S_i_param_2,
	.param .u32 _Z10prefixSum1PiS_S_i_param_3
)
{
	.reg .pred 	%p<6>;
	.reg .b32 	%r<57>;
	.reg .b64 	%rd<15>;

	ld.param.u64 	%rd3, [_Z10prefixSum1PiS_S_i_param_0];
	ld.param.u64 	%rd1, [_Z10prefixSum1PiS_S_i_param_1];
	ld.param.u64 	%rd2, [_Z10prefixSum1PiS_S_i_param_2];
	cvta.to.global.u64 	%rd4, %rd3;
	mov.u32 	%r53, %ntid.x;
	shl.b32 	%r2, %r53, 1;
	mov.u32 	%r3, %ctaid.x;
	mov.u32 	%r4, %tid.x;
	mad.lo.s32 	%r5, %r2, %r3, %r4;
	mul.wide.s32 	%rd5, %r5, 4;
	add.s64 	%rd6, %rd4, %rd5;
	ld.global.u32 	%r17, [%rd6];
	shl.b32 	%r18, %r4, 2;
	mov.u32 	%r19, temp;
	add.s32 	%r6, %r19, %r18;
	st.shared.u32 	[%r6], %r17;
	shl.b32 	%r20, %r53, 2;
	cvt.u64.u32 	%rd7, %r20;
	add.s64 	%rd8, %rd6, %rd7;
	ld.global.u32 	%r21, [%rd8];
	add.s32 	%r22, %r6, %r20;
	st.shared.u32 	[%r22], %r21;
	shl.b32 	%r23, %r4, 1;
	or.b32  	%r7, %r23, 1;
	mov.b32 	%r56, 1;
$L__BB0_1:
	bar.sync 	0;
	setp.ge.u32 	%p1, %r4, %r53;
	@%p1 bra 	$L__BB0_3;
	mul.lo.s32 	%r24, %r56, %r7;
	shl.b32 	%r25, %r24, 2;
	add.s32 	%r27, %r19, %r25;
	ld.shared.u32 	%r28, [%r27+-4];
	shl.b32 	%r29, %r56, 2;
	add.s32 	%r30, %r27, %r29;
	ld.shared.u32 	%r31, [%r30+-4];
	add.s32 	%r32, %r31, %r28;
	st.shared.u32 	[%r30+-4], %r32;
$L__BB0_3:
	shl.b32 	%r56, %r56, 1;
	shr.u32 	%r11, %r53, 1;
	setp.gt.u32 	%p2, %r53, 1;
	mov.u32 	%r53, %r11;
	@%p2 bra 	$L__BB0_1;
	setp.ne.s32 	%p3, %r4, 0;
	@%p3 bra 	$L__BB0_6;
	shl.b32 	%r33, %r2, 2;
	add.s32 	%r35, %r19, %r33;
	ld.shared.u32 	%r36, [%r35+-4];
	cvta.to.global.u64 	%rd9, %rd2;
	mul.wide.u32 	%rd10, %r3, 4;
	add.s64 	%rd11, %rd9, %rd10;
	st.global.u32 	[%rd11], %r36;
	mov.b32 	%r37, 0;
	st.shared.u32 	[%r35+-4], %r37;
$L__BB0_6:
	mov.b32 	%r55, 1;
$L__BB0_7:
	shr.s32 	%r56, %r56, 1;
	bar.sync 	0;
	setp.ge.s32 	%p4, %r4, %r55;
	@%p4 bra 	$L__BB0_9;
	mul.lo.s32 	%r39, %r56, %r7;
	shl.b32 	%r40, %r39, 2;
	add.s32 	%r42, %r19, %r40;
	ld.shared.u32 	%r43, [%r42+-4];
	shl.b32 	%r44, %r56, 2;
	add.s32 	%r45, %r42, %r44;
	ld.shared.u32 	%r46, [%r45+-4];
	st.shared.u32 	[%r42+-4], %r46;
	add.s32 	%r47, %r46, %r43;
	st.shared.u32 	[%r45+-4], %r47;
$L__BB0_9:
	shl.b32 	%r55, %r55, 1;
	setp.lt.s32 	%p5, %r55, %r2;
	@%p5 bra 	$L__BB0_7;
	cvta.to.global.u64 	%rd12, %rd1;
	bar.sync 	0;
	add.s32 	%r49, %r6, %r18;
	ld.shared.v2.u32 	{%r50, %r51}, [%r49];
	add.s32 	%r52, %r5, %r4;
	mul.wide.u32 	%rd13, %r52, 4;
	add.s64 	%rd14, %rd12, %rd13;
	st.global.u32 	[%rd14], %r50;
	st.global.u32 	[%rd14+4], %r51;
	ret;

}
	// .globl	_Z10prefixSum2PiS_S_i
.visible .entry _Z10prefixSum2PiS_S_i(
	.param .u64 .ptr .align 1 _Z10prefixSum2PiS_S_i_param_0,
	.param .u64 .ptr .align 1 _Z10prefixSum2PiS_S_i_param_1,
	.param .u64 .ptr .align 1 _Z10prefixSum2PiS_S_i_param_2,
	.param .u32 _Z10prefixSum2PiS_S_i_param_3
)
{
	.reg .pred 	%p<8>;
	.reg .b32 	%r<92>;
	.reg .b64 	%rd<17>;

	ld.param.u64 	%rd3, [_Z10prefixSum2PiS_S_i_param_0];
	ld.param.u64 	%rd1, [_Z10prefixSum2PiS_S_i_param_1];
	ld.param.u64 	%rd2, [_Z10prefixSum2PiS_S_i_param_2];
	ld.param.u32 	%r19, [_Z10prefixSum2PiS_S_i_param_3];
	cvta.to.global.u64 	%rd4, %rd3;
	mov.u32 	%r21, %ntid.x;
	mov.u32 	%r22, %ntid.y;
	mov.u32 	%r23, %ntid.z;
	mov.u32 	%r1, %tid.x;
	shr.u32 	%r24, %r19, 31;
	add.s32 	%r25, %r19, %r24;
	shr.s32 	%r26, %r25, 1;
	add.s32 	%r27, %r26, %r1;
	shr.u32 	%r28, %r1, 4;
	shr.s32 	%r29, %r27, 4;
	mov.u32 	%r2, %ctaid.x;
	mul.lo.s32 	%r30, %r22, %r21;
	mul.lo.s32 	%r31, %r30, %r23;
	mul.lo.s32 	%r32, %r31, %r2;
	shl.b32 	%r33, %r32, 1;
	add.s32 	%r3, %r33, %r1;
	mul.wide.u32 	%rd5, %r3, 4;
	add.s64 	%rd6, %rd4, %rd5;
	ld.global.u32 	%r34, [%rd6];
	add.s32 	%r35, %r28, %r1;
	shl.b32 	%r36, %r35, 2;
	mov.u32 	%r37, temp;
	add.s32 	%r4, %r37, %r36;
	st.shared.u32 	[%r4], %r34;
	add.s32 	%r5, %r3, %r26;
	mul.wide.u32 	%rd7, %r5, 4;
	add.s64 	%rd8, %rd4, %rd7;
	ld.global.u32 	%r38, [%rd8];
	add.s32 	%r39, %r29, %r27;
	shl.b32 	%r40, %r39, 2;
	add.s32 	%r6, %r37, %r40;
	st.shared.u32 	[%r6], %r38;
	shr.s32 	%r87, %r19, 1;
	setp.lt.s32 	%p1, %r87, 1;
	mov.b32 	%r89, 1;
	@%p1 bra 	$L__BB1_5;
	shl.b32 	%r42, %r1, 1;
	or.b32  	%r8, %r42, 1;
	mov.b32 	%r89, 1;
$L__BB1_2:
	bar.sync 	0;
	setp.ge.s32 	%p2, %r1, %r87;
	@%p2 bra 	$L__BB1_4;
	mul.lo.s32 	%r43, %r89, %r8;
	add.s32 	%r44, %r43, -1;
	add.s32 	%r45, %r43, %r89;
	add.s32 	%r46, %r44, %r89;
	shr.s32 	%r47, %r44, 4;
	add.s32 	%r48, %r47, %r43;
	shr.s32 	%r49, %r46, 4;
	add.s32 	%r50, %r49, %r45;
	shl.b32 	%r51, %r48, 2;
	add.s32 	%r53, %r37, %r51;
	ld.shared.u32 	%r54, [%r53+-4];
	shl.b32 	%r55, %r50, 2;
	add.s32 	%r56, %r37, %r55;
	ld.shared.u32 	%r57, [%r56+-4];
	add.s32 	%r58, %r57, %r54;
	st.shared.u32 	[%r56+-4], %r58;
$L__BB1_4:
	shl.b32 	%r89, %r89, 1;
	shr.u32 	%r12, %r87, 1;
	setp.gt.u32 	%p3, %r87, 1;
	mov.u32 	%r87, %r12;
	@%p3 bra 	$L__BB1_2;
$L__BB1_5:
	setp.ne.s32 	%p4, %r1, 0;
	@%p4 bra 	$L__BB1_7;
	add.s32 	%r59, %r19, -1;
	shr.s32 	%r60, %r59, 4;
	add.s32 	%r61, %r60, %r19;
	shl.b32 	%r62, %r61, 2;
	add.s32 	%r64, %r37, %r62;
	ld.shared.u32 	%r65, [%r64+-4];
	cvta.to.global.u64 	%rd9, %rd2;
	mul.wide.u32 	%rd10, %r2, 4;
	add.s64 	%rd11, %rd9, %rd10;
	st.global.u32 	[%rd11], %r65;
	mov.b32 	%r66, 0;
	st.shared.u32 	[%r64+-4], %r66;
$L__BB1_7:
	setp.lt.s32 	%p5, %r19, 2;
	@%p5 bra 	$L__BB1_12;
	shl.b32 	%r68, %r1, 1;
	or.b32  	%r14, %r68, 1;
	mov.b32 	%r90, 1;
$L__BB1_9:
	shr.s32 	%r89, %r89, 1;
	bar.sync 	0;
	setp.ge.s32 	%p6, %r1, %r90;
	@%p6 bra 	$L__BB1_11;
	mul.lo.s32 	%r69, %r89, %r14;
	add.s32 	%r70, %r69, -1;
	add.s32 	%r71, %r69, %r89;
	add.s32 	%r72, %r70, %r89;
	shr.s32 	%r73, %r70, 4;
	add.s32 	%r74, %r73, %r69;
	shr.s32 	%r75, %r72, 4;
	add.s32 	%r76, %r75, %r71;
	shl.b32 	%r77, %r74, 2;
	add.s32 	%r79, %r37, %r77;
	ld.shared.u32 	%r80, [%r79+-4];
	shl.b32 	%r81, %r76, 2;
	add.s32 	%r82, %r37, %r81;
	ld.shared.u32 	%r83, [%r82+-4];
	st.shared.u32 	[%r79+-4], %r83;
	add.s32 	%r84, %r83, %r80;
	st.shared.u32 	[%r82+-4], %r84;
$L__BB1_11:
	shl.b32 	%r90, %r90, 1;
	setp.lt.s32 	%p7, %r90, %r19;
	@%p7 bra 	$L__BB1_9;
$L__BB1_12:
	cvta.to.global.u64 	%rd12, %rd1;
	bar.sync 	0;
	ld.shared.u32 	%r85, [%r4];
	add.s64 	%rd14, %rd12, %rd5;
	st.global.u32 	[%rd14], %r85;
	ld.shared.u32 	%r86, [%r6];
	add.s64 	%rd16, %rd12, %rd7;
	st.global.u32 	[%rd16], %r86;
	ret;

}
	// .globl	_Z14finalPrefixSumPiS_ii
.visible .entry _Z14finalPrefixSumPiS_ii(
	.param .u64 .ptr .align 1 _Z14finalPrefixSumPiS_ii_param_0,
	.param .u64 .ptr .align 1 _Z14finalPrefixSumPiS_ii_param_1,
	.param .u32 _Z14finalPrefixSumPiS_ii_param_2,
	.param .u32 _Z14finalPrefixSumPiS_ii_param_3
)
{
	.reg .pred 	%p<2>;
	.reg .b32 	%r<11>;
	.reg .b64 	%rd<9>;

	ld.param.u64 	%rd1, [_Z14finalPrefixSumPiS_ii_param_0];
	ld.param.u64 	%rd2, [_Z14finalPrefixSumPiS_ii_param_1];
	ld.param.u32 	%r3, [_Z14finalPrefixSumPiS_ii_param_2];
	ld.param.u32 	%r4, [_Z14finalPrefixSumPiS_ii_param_3];
	mov.u32 	%r5, %tid.x;
	mov.u32 	%r1, %ctaid.x;
	mul.lo.s32 	%r6, %r1, %r4;
	shl.b32 	%r7, %r6, 1;
	add.s32 	%r2, %r7, %r5;
	setp.gt.s32 	%p1, %r2, %r3;
	@%p1 bra 	$L__BB2_2;
	cvta.to.global.u64 	%rd3, %rd1;
	cvta.to.global.u64 	%rd4, %rd2;
	mul.wide.s32 	%rd5, %r2, 4;
	add.s64 	%rd6, %rd3, %rd5;
	ld.global.u32 	%r8, [%rd6];
	mul.wide.u32 	%rd7, %r1, 4;
	add.s64 	%rd8, %rd4, %rd7;
	ld.global.u32 	%r9, [%rd8];
	add.s32 	%r10, %r9, %r8;
	st.global.u32 	[%rd6], %r10;
$L__BB2_2:
	ret;

}


// ===== COMPILED SASS (sm_100) =====

	.target	sm_100

	.elftype	@"ET_EXEC"


//--------------------- .note.nv.tkinfo           --------------------------
	.section	.note.nv.tkinfo,"",@"SHT_NOTE"
	.sectionflags	@"SHF_NOTE_NV_TKINFO"
	.tkinfo
        /*0018*/ 	.word	0x00000002
        /*0030*/ 	.string	""
        /*0030*/ 	.string	"ptxas"
        /*0030*/ 	.string	"Cuda compilation tools, release 13.0, V13.0.88"
        /*0030*/ 	.string	"Build cuda_13.0.r13.0/compiler.36424714_0"
        /*0030*/ 	.string	"-arch sm_100 -m 64 "



//--------------------- .note.nv.cuinfo           --------------------------
	.section	.note.nv.cuinfo,"",@"SHT_NOTE"
	.sectionflags	@"SHF_NOTE_NV_CUINFO"
        /*0018*/ 	.short	0x0002
        /*001a*/ 	.short	0x0064
        /*001c*/ 	.short	0x0082
	.zero		2


//--------------------- .nv.info                  --------------------------
	.section	.nv.info,"",@"SHT_CUDA_INFO"
	.align	4


	//----- nvinfo : EIATTR_REGCOUNT
	.align		4
        /*0000*/ 	.byte	0x04, 0x2f
        /*0002*/ 	.short	(.L_1 - .L_0)
	.align		4
.L_0:
        /*0004*/ 	.word	index@(_Z10prefixSum1PiS_S_i)
        /*0008*/ 	.word	0x00000010


	//----- nvinfo : EIATTR_FRAME_SIZE
	.align		4
.L_1:
        /*000c*/ 	.byte	0x04, 0x11
        /*000e*/ 	.short	(.L_3 - .L_2)
	.align		4
.L_2:
        /*0010*/ 	.word	index@(_Z10prefixSum1PiS_S_i)
        /*0014*/ 	.word	0x00000000


	//----- nvinfo : EIATTR_REGCOUNT
	.align		4
.L_3:
        /*0018*/ 	.byte	0x04, 0x2f
        /*001a*/ 	.short	(.L_5 - .L_4)
	.align		4
.L_4:
        /*001c*/ 	.word	index@(_Z10prefixSum2PiS_S_i)
        /*0020*/ 	.word	0x0000000e


	//----- nvinfo : EIATTR_FRAME_SIZE
	.align		4
.L_5:
        /*0024*/ 	.byte	0x04, 0x11
        /*0026*/ 	.short	(.L_7 - .L_6)
	.align		4
.L_6:
        /*0028*/ 	.word	index@(_Z10prefixSum2PiS_S_i)
        /*002c*/ 	.word	0x00000000


	//----- nvinfo : EIATTR_REGCOUNT
	.align		4
.L_7:
        /*0030*/ 	.byte	0x04, 0x2f
        /*0032*/ 	.short	(.L_9 - .L_8)
	.align		4
.L_8:
        /*0034*/ 	.word	index@(_Z14finalPrefixSumPiS_ii)
        /*0038*/ 	.word	0x0000000c


	//----- nvinfo : EIATTR_FRAME_SIZE
	.align		4
.L_9:
        /*003c*/ 	.byte	0x04, 0x11
        /*003e*/ 	.short	(.L_11 - .L_10)
	.align		4
.L_10:
        /*0040*/ 	.word	index@(_Z14finalPrefixSumPiS_ii)
        /*0044*/ 	.word	0x00000000


	//----- nvinfo : EIATTR_MIN_STACK_SIZE
	.align		4
.L_11:
        /*0048*/ 	.byte	0x04, 0x12
        /*004a*/ 	.short	(.L_13 - .L_12)
	.align		4
.L_12:
        /*004c*/ 	.word	index@(_Z14finalPrefixSumPiS_ii)
        /*0050*/ 	.word	0x00000000


	//----- nvinfo : EIATTR_MIN_STACK_SIZE
	.align		4
.L_13:
        /*0054*/ 	.byte	0x04, 0x12
        /*0056*/ 	.short	(.L_15 - .L_14)
	.align		4
.L_14:
        /*0058*/ 	.word	index@(_Z10prefixSum2PiS_S_i)
        /*005c*/ 	.word	0x00000000


	//----- nvinfo : EIATTR_MIN_STACK_SIZE
	.align		4
.L_15:
        /*0060*/ 	.byte	0x04, 0x12
        /*0062*/ 	.short	(.L_17 - .L_16)
	.align		4
.L_16:
        /*0064*/ 	.word	index@(_Z10prefixSum1PiS_S_i)
        /*0068*/ 	.word	0x00000000
.L_17:


//--------------------- .nv.compat                --------------------------
	.section	.nv.compat,"",@"SHT_CUDA_COMPAT_INFO"
	.align	4
        /*0000*/ 	.byte	0x02, 0x09, 0x00, 0x00, 0x02, 0x02, 0x01, 0x00, 0x02, 0x05, 0x05, 0x00, 0x03, 0x07, 0x01, 0x01
        /*0010*/ 	.byte	0x02, 0x03, 0x00, 0x00, 0x02, 0x06, 0x01, 0x00, 0x04, 0x0b, 0x08, 0x00, 0x09, 0x00, 0x00, 0x00
        /*0020*/ 	.byte	0x00, 0x00, 0x00, 0x00


//--------------------- .nv.info._Z14finalPrefixSumPiS_ii --------------------------
	.section	.nv.info._Z14finalPrefixSumPiS_ii,"",@"SHT_CUDA_INFO"
	.sectionflags	@""
	.align	4


	//----- nvinfo : EIATTR_CUDA_API_VERSION
	.align		4
        /*0000*/ 	.byte	0x04, 0x37
        /*0002*/ 	.short	(.L_19 - .L_18)
.L_18:
        /*0004*/ 	.word	0x00000082


	//----- nvinfo : EIATTR_KPARAM_INFO
	.align		4
.L_19:
        /*0008*/ 	.byte	0x04, 0x17
        /*000a*/ 	.short	(.L_21 - .L_20)
.L_20:
        /*000c*/ 	.word	0x00000000
        /*0010*/ 	.short	0x0003
        /*0012*/ 	.short	0x0014
        /*0014*/ 	.byte	0x00, 0xf0, 0x11, 0x00


	//----- nvinfo : EIATTR_KPARAM_INFO
	.align		4
.L_21:
        /*0018*/ 	.byte	0x04, 0x17
        /*001a*/ 	.short	(.L_23 - .L_22)
.L_22:
        /*001c*/ 	.word	0x00000000
        /*0020*/ 	.short	0x0002
        /*0022*/ 	.short	0x0010
        /*0024*/ 	.byte	0x00, 0xf0, 0x11, 0x00


	//----- nvinfo : EIATTR_KPARAM_INFO
	.align		4
.L_23:
        /*0028*/ 	.byte	0x04, 0x17
        /*002a*/ 	.short	(.L_25 - .L_24)
.L_24:
        /*002c*/ 	.word	0x00000000
        /*0030*/ 	.short	0x0001
        /*0032*/ 	.short	0x0008
        /*0034*/ 	.byte	0x00, 0xf5, 0x21, 0x00


	//----- nvinfo : EIATTR_KPARAM_INFO
	.align		4
.L_25:
        /*0038*/ 	.byte	0x04, 0x17
        /*003a*/ 	.short	(.L_27 - .L_26)
.L_26:
        /*003c*/ 	.word	0x00000000
        /*0040*/ 	.short	0x0000
        /*0042*/ 	.short	0x0000
        /*0044*/ 	.byte	0x00, 0xf5, 0x21, 0x00


	//----- nvinfo : EIATTR_SPARSE_MMA_MASK
	.align		4
.L_27:
        /*0048*/ 	.byte	0x03, 0x50
        /*004a*/ 	.short	0x0000


	//----- nvinfo : EIATTR_MAXREG_COUNT
	.align		4
        /*004c*/ 	.byte	0x03, 0x1b
        /*004e*/ 	.short	0x00ff


	//----- nvinfo : EIATTR_MERCURY_ISA_VERSION
	.align		4
        /*0050*/ 	.byte	0x03, 0x5f
        /*0052*/ 	.short	0x0101


	//----- nvinfo : EIATTR_VRC_CTA_INIT_COUNT
	.align		4
        /*0054*/ 	.byte	0x02, 0x4a
	.zero		1
	.zero		1


	//----- nvinfo : EIATTR_EXIT_INSTR_OFFSETS
	.align		4
        /*0058*/ 	.byte	0x04, 0x1c
        /*005a*/ 	.short	(.L_29 - .L_28)


	//   ....[0]....
.L_28:
        /*005c*/ 	.word	0x00000070


	//   ....[1]....
        /*0060*/ 	.word	0x00000110


	//----- nvinfo : EIATTR_CBANK_PARAM_SIZE
	.align		4
.L_29:
        /*0064*/ 	.byte	0x03, 0x19
        /*0066*/ 	.short	0x0018


	//----- nvinfo : EIATTR_PARAM_CBANK
	.align		4
        /*0068*/ 	.byte	0x04, 0x0a
        /*006a*/ 	.short	(.L_31 - .L_30)
	.align		4
.L_30:
        /*006c*/ 	.word	index@(.nv.constant0._Z14finalPrefixSumPiS_ii)
        /*0070*/ 	.short	0x0380
        /*0072*/ 	.short	0x0018


	//----- nvinfo : EIATTR_SW_WAR
	.align		4
.L_31:
        /*0074*/ 	.byte	0x04, 0x36
        /*0076*/ 	.short	(.L_33 - .L_32)
.L_32:
        /*0078*/ 	.word	0x00000008
.L_33:


//--------------------- .nv.info._Z10prefixSum2PiS_S_i --------------------------
	.section	.nv.info._Z10prefixSum2PiS_S_i,"",@"SHT_CUDA_INFO"
	.sectionflags	@""
	.align	4


	//----- nvinfo : EIATTR_CUDA_API_VERSION
	.align		4
        /*0000*/ 	.byte	0x04, 0x37
        /*0002*/ 	.short	(.L_35 - .L_34)
.L_34:
        /*0004*/ 	.word	0x00000082


	//----- nvinfo : EIATTR_KPARAM_INFO
	.align		4
.L_35:
        /*0008*/ 	.byte	0x04, 0x17
        /*000a*/ 	.short	(.L_37 - .L_36)
.L_36:
        /*000c*/ 	.word	0x00000000
        /*0010*/ 	.short	0x0003
        /*0012*/ 	.short	0x0018
        /*0014*/ 	.byte	0x00, 0xf0, 0x11, 0x00


	//----- nvinfo : EIATTR_KPARAM_INFO
	.align		4
.L_37:
        /*0018*/ 	.byte	0x04, 0x17
        /*001a*/ 	.short	(.L_39 - .L_38)
.L_38:
        /*001c*/ 	.word	0x00000000
        /*0020*/ 	.short	0x0002
        /*0022*/ 	.short	0x0010
        /*0024*/ 	.byte	0x00, 0xf5, 0x21, 0x00


	//----- nvinfo : EIATTR_KPARAM_INFO
	.align		4
.L_39:
        /*0028*/ 	.byte	0x04, 0x17
        /*002a*/ 	.short	(.L_41 - .L_40)
.L_40:
        /*002c*/ 	.word	0x00000000
        /*0030*/ 	.short	0x0001
        /*0032*/ 	.short	0x0008
        /*0034*/ 	.byte	0x00, 0xf5, 0x21, 0x00


	//----- nvinfo : EIATTR_KPARAM_INFO
	.align		4
.L_41:
        /*0038*/ 	.byte	0x04, 0x17
        /*003a*/ 	.short	(.L_43 - .L_42)
.L_42:
        /*003c*/ 	.word	0x00000000
        /*0040*/ 	.short	0x0000
        /*0042*/ 	.short	0x0000
        /*0044*/ 	.byte	0x00, 0xf5, 0x21, 0x00


	//----- nvinfo : EIATTR_SPARSE_MMA_MASK
	.align		4
.L_43:
        /*0048*/ 	.byte	0x03, 0x50
        /*004a*/ 	.short	0x0000


	//----- nvinfo : EIATTR_MAXREG_COUNT
	.align		4
        /*004c*/ 	.byte	0x03, 0x1b
        /*004e*/ 	.short	0x00ff


	//----- nvinfo : EIATTR_NUM_BARRIERS
	.align		4
        /*0050*/ 	.byte	0x02, 0x4c
        /*0052*/ 	.byte	0x01
	.zero		1


	//----- nvinfo : EIATTR_MERCURY_ISA_VERSION
	.align		4
        /*0054*/ 	.byte	0x03, 0x5f
        /*0056*/ 	.short	0x0101


	//----- nvinfo : EIATTR_VRC_CTA_INIT_COUNT
	.align		4
        /*0058*/ 	.byte	0x02, 0x4a
	.zero		1
	.zero		1


	//----- nvinfo : EIATTR_EXIT_INSTR_OFFSETS
	.align		4
        /*005c*/ 	.byte	0x04, 0x1c
        /*005e*/ 	.short	(.L_45 - .L_44)


	//   ....[0]....
.L_44:
        /*0060*/ 	.word	0x000006b0


	//----- nvinfo : EIATTR_CRS_STACK_SIZE
	.align		4
.L_45:
        /*0064*/ 	.byte	0x04, 0x1e
        /*0066*/ 	.short	(.L_47 - .L_46)
.L_46:
        /*0068*/ 	.word	0x00000000


	//----- nvinfo : EIATTR_CBANK_PARAM_SIZE
	.align		4
.L_47:
        /*006c*/ 	.byte	0x03, 0x19
        /*006e*/ 	.short	0x001c


	//----- nvinfo : EIATTR_PARAM_CBANK
	.align		4
        /*0070*/ 	.byte	0x04, 0x0a
        /*0072*/ 	.short	(.L_49 - .L_48)
	.align		4
.L_48:
        /*0074*/ 	.word	index@(.nv.constant0._Z10prefixSum2PiS_S_i)
        /*0078*/ 	.short	0x0380
        /*007a*/ 	.short	0x001c


	//----- nvinfo : EIATTR_SW_WAR
	.align		4
.L_49:
        /*007c*/ 	.byte	0x04, 0x36
        /*007e*/ 	.short	(.L_51 - .L_50)
.L_50:
        /*0080*/ 	.word	0x00000008
.L_51:


//--------------------- .nv.info._Z10prefixSum1PiS_S_i --------------------------
	.section	.nv.info._Z10prefixSum1PiS_S_i,"",@"SHT_CUDA_INFO"
	.sectionflags	@""
	.align	4


	//----- nvinfo : EIATTR_CUDA_API_VERSION
	.align		4
        /*0000*/ 	.byte	0x04, 0x37
        /*0002*/ 	.short	(.L_53 - .L_52)
.L_52:
        /*0004*/ 	.word	0x00000082


	//----- nvinfo : EIATTR_KPARAM_INFO
	.align		4
.L_53:
        /*0008*/ 	.byte	0x04, 0x17
        /*000a*/ 	.short	(.L_55 - .L_54)
.L_54:
        /*000c*/ 	.word	0x00000000
        /*0010*/ 	.short	0x0003
        /*0012*/ 	.short	0x0018
        /*0014*/ 	.byte	0x00, 0xf0, 0x11, 0x00


	//----- nvinfo : EIATTR_KPARAM_INFO
	.align		4
.L_55:
        /*0018*/ 	.byte	0x04, 0x17
        /*001a*/ 	.short	(.L_57 - .L_56)
.L_56:
        /*001c*/ 	.word	0x00000000
        /*0020*/ 	.short	0x0002
        /*0022*/ 	.short	0x0010
        /*0024*/ 	.byte	0x00, 0xf5, 0x21, 0x00


	//----- nvinfo : EIATTR_KPARAM_INFO
	.align		4
.L_57:
        /*0028*/ 	.byte	0x04, 0x17
        /*002a*/ 	.short	(.L_59 - .L_58)
.L_58:
        /*002c*/ 	.word	0x00000000
        /*0030*/ 	.short	0x0001
        /*0032*/ 	.short	0x0008
        /*0034*/ 	.byte	0x00, 0xf5, 0x21, 0x00


	//----- nvinfo : EIATTR_KPARAM_INFO
	.align		4
.L_59:
        /*0038*/ 	.byte	0x04, 0x17
        /*003a*/ 	.short	(.L_61 - .L_60)
.L_60:
        /*003c*/ 	.word	0x00000000
        /*0040*/ 	.short	0x0000
        /*0042*/ 	.short	0x0000
        /*0044*/ 	.byte	0x00, 0xf5, 0x21, 0x00


	//----- nvinfo : EIATTR_SPARSE_MMA_MASK
	.align		4
.L_61:
        /*0048*/ 	.byte	0x03, 0x50
        /*004a*/ 	.short	0x0000


	//----- nvinfo : EIATTR_MAXREG_COUNT
	.align		4
        /*004c*/ 	.byte	0x03, 0x1b
        /*004e*/ 	.short	0x00ff


	//----- nvinfo : EIATTR_NUM_BARRIERS
	.align		4
        /*0050*/ 	.byte	0x02, 0x4c
        /*0052*/ 	.byte	0x01
	.zero		1


	//----- nvinfo : EIATTR_MERCURY_ISA_VERSION
	.align		4
        /*0054*/ 	.byte	0x03, 0x5f
        /*0056*/ 	.short	0x0101


	//----- nvinfo : EIATTR_INT_WARP_WIDE_INSTR_OFFSETS
	.align		4
        /*0058*/ 	.byte	0x04, 0x31
        /*005a*/ 	.short	(.L_63 - .L_62)


	//   ....[0]....
.L_62:
        /*005c*/ 	.word	0x00000260


	//----- nvinfo : EIATTR_VRC_CTA_INIT_COUNT
	.align		4
.L_63:
        /*0060*/ 	.byte	0x02, 0x4a
	.zero		1
	.zero		1


	//----- nvinfo : EIATTR_EXIT_INSTR_OFFSETS
	.align		4
        /*0064*/ 	.byte	0x04, 0x1c
        /*0066*/ 	.short	(.L_65 - .L_64)


	//   ....[0]....
.L_64:
        /*0068*/ 	.word	0x00000440


	//----- nvinfo : EIATTR_CBANK_PARAM_SIZE
	.align		4
.L_65:
        /*006c*/ 	.byte	0x03, 0x19
        /*006e*/ 	.short	0x001c


	//----- nvinfo : EIATTR_PARAM_CBANK
	.align		4
        /*0070*/ 	.byte	0x04, 0x0a
        /*0072*/ 	.short	(.L_67 - .L_66)
	.align		4
.L_66:
        /*0074*/ 	.word	index@(.nv.constant0._Z10prefixSum1PiS_S_i)
        /*0078*/ 	.short	0x0380
        /*007a*/ 	.short	0x001c


	//----- nvinfo : EIATTR_SW_WAR
	.align		4
.L_67:
        /*007c*/ 	.byte	0x04, 0x36
        /*007e*/ 	.short	(.L_69 - .L_68)
.L_68:
        /*0080*/ 	.word	0x00000008
.L_69:


//--------------------- .nv.callgraph             --------------------------
	.section	.nv.callgraph,"",@"SHT_CUDA_CALLGRAPH"
	.align	4
	.sectionentsize	8
	.align		4
        /*0000*/ 	.word	0x00000000
	.align		4
        /*0004*/ 	.word	0xffffffff
	.align		4
        /*0008*/ 	.word	0x00000000
	.align		4
        /*000c*/ 	.word	0xfffffffe
	.align		4
        /*0010*/ 	.word	0x00000000
	.align		4
        /*0014*/ 	.word	0xfffffffd
	.align		4
        /*0018*/ 	.word	0x00000000
	.align		4
        /*001c*/ 	.word	0xfffffffc


//--------------------- .text._Z14finalPrefixSumPiS_ii --------------------------
	.section	.text._Z14finalPrefixSumPiS_ii,"ax",@progbits
	.align	128
        .global         _Z14finalPrefixSumPiS_ii
        .type           _Z14finalPrefixSumPiS_ii,@function
        .size           _Z14finalPrefixSumPiS_ii,(.L_x_15 - _Z14finalPrefixSumPiS_ii)
        .other          _Z14finalPrefixSumPiS_ii,@"STO_CUDA_ENTRY STV_DEFAULT"
_Z14finalPrefixSumPiS_ii:
.text._Z14finalPrefixSumPiS_ii:
[----:B------:R-:W-:Y:S01]  /*0000*/  LDC R1, c[0x0][0x37c] ;  /* 0x0000df00ff017b82 */ /* 0x000fe20000000800 */
[----:B------:R-:W0:Y:S01]  /*0010*/  S2R R9, SR_CTAID.X ;  /* 0x0000000000097919 */ /* 0x000e220000002500 */
[----:B------:R-:W0:Y:S01]  /*0020*/  LDCU.64 UR4, c[0x0][0x390] ;  /* 0x00007200ff0477ac */ /* 0x000e220008000a00 */
[----:B------:R-:W1:Y:S01]  /*0030*/  S2R R7, SR_TID.X ;  /* 0x0000000000077919 */ /* 0x000e620000002100 */
[----:B0-----:R-:W-:-:S05]  /*0040*/  IMAD R0, R9, UR5, RZ ;  /* 0x0000000509007c24 */ /* 0x001fca000f8e02ff */
[----:B-1----:R-:W-:-:S04]  /*0050*/  LEA R7, R0, R7, 0x1 ;  /* 0x0000000700077211 */ /* 0x002fc800078e08ff */
[----:B------:R-:W-:-:S13]  /*0060*/  ISETP.GT.AND P0, PT, R7, UR4, PT ;  /* 0x0000000407007c0c */ /* 0x000fda000bf04270 */
[----:B------:R-:W-:Y:S05]  /*0070*/  @P0 EXIT ;  /* 0x000000000000094d */ /* 0x000fea0003800000 */
[----:B------:R-:W0:Y:S01]  /*0080*/  LDC.64 R4, c[0x0][0x388] ;  /* 0x0000e200ff047b82 */ /* 0x000e220000000a00 */
[----:B------:R-:W1:Y:S07]  /*0090*/  LDCU.64 UR4, c[0x0][0x358] ;  /* 0x00006b00ff0477ac */ /* 0x000e6e0008000a00 */
[----:B------:R-:W2:Y:S01]  /*00a0*/  LDC.64 R2, c[0x0][0x380] ;  /* 0x0000e000ff027b82 */ /* 0x000ea20000000a00 */
[----:B0-----:R-:W-:-:S06]  /*00b0*/  IMAD.WIDE.U32 R4, R9, 0x4, R4 ;  /* 0x0000000409047825 */ /* 0x001fcc00078e0004 */
[----:B-1----:R-:W3:Y:S01]  /*00c0*/  LDG.E R5, desc[UR4][R4.64] ;  /* 0x0000000404057981 */ /* 0x002ee2000c1e1900 */
[----:B--2---:R-:W-:-:S05]  /*00d0*/  IMAD.WIDE R2, R7, 0x4, R2 ;  /* 0x0000000407027825 */ /* 0x004fca00078e0202 */
[----:B------:R-:W3:Y:S02]  /*00e0*/  LDG.E R0, desc[UR4][R2.64] ;  /* 0x0000000402007981 */ /* 0x000ee4000c1e1900 */
[----:B---3--:R-:W-:-:S05]  /*00f0*/  IADD3 R7, PT, PT, R0, R5, RZ ;  /* 0x0000000500077210 */ /* 0x008fca0007ffe0ff */
[----:B------:R-:W-:Y:S01]  /*0100*/  STG.E desc[UR4][R2.64], R7 ;  /* 0x0000000702007986 */ /* 0x000fe2000c101904 */
[----:B------:R-:W-:Y:S05]  /*0110*/  EXIT ;  /* 0x000000000000794d */ /* 0x000fea0003800000 */
.L_x_0:
[----:B------:R-:W-:-:S00]  /*0120*/  BRA `(.L_x_0) ;  /* 0xfffffffc00fc7947 */ /* 0x000fc0000383ffff */
[----:B------:R-:W-:-:S00]  /*0130*/  NOP ;  /* 0x0000000000007918 */ /* 0x000fc00000000000 */
        /* <DEDUP_REMOVED lines=12> */
.L_x_15:


//--------------------- .text._Z10prefixSum2PiS_S_i --------------------------
	.section	.text._Z10prefixSum2PiS_S_i,"ax",@progbits
	.align	128
        .global         _Z10prefixSum2PiS_S_i
        .type           _Z10prefixSum2PiS_S_i,@function
        .size           _Z10prefixSum2PiS_S_i,(.L_x_16 - _Z10prefixSum2PiS_S_i)
        .other          _Z10prefixSum2PiS_S_i,@"STO_CUDA_ENTRY STV_DEFAULT"
_Z10prefixSum2PiS_S_i:
.text._Z10prefixSum2PiS_S_i:
[----:B------:R-:W-:Y:S01]  /*0000*/  LDC R1, c[0x0][0x37c] ;  /* 0x0000df00ff017b82 */ /* 0x000fe20000000800 */
[----:B------:R-:W0:Y:S01]  /*0010*/  S2R R4, SR_CTAID.X ;  /* 0x0000000000047919 */ /* 0x000e220000002500 */
[----:B------:R-:W1:Y:S06]  /*0020*/  LDCU UR4, c[0x0][0x360] ;  /* 0x00006c00ff0477ac */ /* 0x000e6c0008000800 */
[----:B------:R-:W2:Y:S01]  /*0030*/  LDC.64 R10, c[0x0][0x380] ;  /* 0x0000e000ff0a7b82 */ /* 0x000ea20000000a00 */
[----:B------:R-:W3:Y:S01]  /*0040*/  S2R R3, SR_TID.X ;  /* 0x0000000000037919 */ /* 0x000ee20000002100 */
[----:B------:R-:W1:Y:S01]  /*0050*/  LDCU UR5, c[0x0][0x364] ;  /* 0x00006c80ff0577ac */ /* 0x000e620008000800 */
[----:B------:R-:W4:Y:S01]  /*0060*/  LDCU UR6, c[0x0][0x368] ;  /* 0x00006d00ff0677ac */ /* 0x000f220008000800 */
[----:B------:R-:W5:Y:S01]  /*0070*/  LDCU UR7, c[0x0][0x398] ;  /* 0x00007300ff0777ac */ /* 0x000f620008000800 */
[----:B------:R-:W2:Y:S01]  /*0080*/  LDCU.64 UR8, c[0x0][0x358] ;  /* 0x00006b00ff0877ac */ /* 0x000ea20008000a00 */
[----:B-1----:R-:W-:-:S04]  /*0090*/  UIMAD UR4, UR4, UR5, URZ ;  /* 0x00000005040472a4 */ /* 0x002fc8000f8e02ff */
[----:B----4-:R-:W-:Y:S02]  /*00a0*/  UIMAD UR5, UR4, UR6, URZ ;  /* 0x00000006040572a4 */ /* 0x010fe4000f8e02ff */
[----:B-----5:R-:W-:-:S04]  /*00b0*/  ULEA.HI UR4, UR7, UR7, URZ, 0x1 ;  /* 0x0000000707047291 */ /* 0x020fc8000f8f08ff */
[----:B0-----:R-:W-:Y:S01]  /*00c0*/  IMAD R2, R4, UR5, RZ ;  /* 0x0000000504027c24 */ /* 0x001fe2000f8e02ff */
[----:B------:R-:W-:-:S03]  /*00d0*/  USHF.R.S32.HI UR4, URZ, 0x1, UR4 ;  /* 0x00000001ff047899 */ /* 0x000fc60008011404 */
[----:B---3--:R-:W-:-:S04]  /*00e0*/  IMAD R2, R2, 0x2, R3 ;  /* 0x0000000202027824 */ /* 0x008fc800078e0203 */
[C---:B------:R-:W-:Y:S02]  /*00f0*/  VIADD R0, R2.reuse, UR4 ;  /* 0x0000000402007c36 */ /* 0x040fe40008000000 */
[----:B--2---:R-:W-:-:S04]  /*0100*/  IMAD.WIDE.U32 R8, R2, 0x4, R10 ;  /* 0x0000000402087825 */ /* 0x004fc800078e000a */
[----:B------:R-:W-:Y:S02]  /*0110*/  IMAD.WIDE.U32 R10, R0, 0x4, R10 ;  /* 0x00000004000a7825 */ /* 0x000fe400078e000a */
[----:B------:R-:W2:Y:S04]  /*0120*/  LDG.E R8, desc[UR8][R8.64] ;  /* 0x0000000808087981 */ /* 0x000ea8000c1e1900 */
[----:B------:R-:W3:Y:S01]  /*0130*/  LDG.E R11, desc[UR8][R10.64] ;  /* 0x000000080a0b7981 */ /* 0x000ee2000c1e1900 */
[----:B------:R-:W0:Y:S01]  /*0140*/  S2UR UR6, SR_CgaCtaId ;  /* 0x00000000000679c3 */ /* 0x000e220000008800 */
[----:B------:R-:W-:Y:S01]  /*0150*/  UMOV UR5, 0x400 ;  /* 0x0000040000057882 */ /* 0x000fe20000000000 */
[C---:B------:R-:W-:Y:S01]  /*0160*/  VIADD R5, R3.reuse, UR4 ;  /* 0x0000000403057c36 */ /* 0x040fe20008000000 */
[----:B------:R-:W-:Y:S01]  /*0170*/  LEA.HI R6, R3, R3, RZ, 0x1c ;  /* 0x0000000303067211 */ /* 0x000fe200078fe0ff */
[----:B------:R-:W-:-:S03]  /*0180*/  USHF.R.S32.HI UR4, URZ, 0x1, UR7 ;  /* 0x00000001ff047899 */ /* 0x000fc60008011407 */
[----:B------:R-:W-:Y:S01]  /*0190*/  LEA.HI.SX32 R7, R5, R5, 0x1c ;  /* 0x0000000505077211 */ /* 0x000fe200078fe2ff */
[----:B------:R-:W-:Y:S01]  /*01a0*/  UISETP.GE.AND UP0, UPT, UR4, 0x1, UPT ;  /* 0x000000010400788c */ /* 0x000fe2000bf06270 */
[----:B------:R-:W-:Y:S01]  /*01b0*/  UMOV UR7, 0x1 ;  /* 0x0000000100077882 */ /* 0x000fe20000000000 */
[----:B0-----:R-:W-:-:S06]  /*01c0*/  ULEA UR5, UR6, UR5, 0x18 ;  /* 0x0000000506057291 */ /* 0x001fcc000f8ec0ff */
[----:B------:R-:W-:Y:S02]  /*01d0*/  LEA R5, R6, UR5, 0x2 ;  /* 0x0000000506057c11 */ /* 0x000fe4000f8e10ff */
[----:B------:R-:W-:-:S03]  /*01e0*/  LEA R6, R7, UR5, 0x2 ;  /* 0x0000000507067c11 */ /* 0x000fc6000f8e10ff */
[----:B--2---:R0:W-:Y:S04]  /*01f0*/  STS [R5], R8 ;  /* 0x0000000805007388 */ /* 0x0041e80000000800 */
[----:B---3--:R0:W-:Y:S01]  /*0200*/  STS [R6], R11 ;  /* 0x0000000b06007388 */ /* 0x0081e20000000800 */
[----:B------:R-:W-:Y:S05]  /*0210*/  BRA.U !UP0, `(.L_x_1) ;  /* 0x0000000108607547 */ /* 0x000fea000b800000 */
[----:B0-----:R-:W-:Y:S01]  /*0220*/  LEA R11, R3, 0x1, 0x1 ;  /* 0x00000001030b7811 */ /* 0x001fe200078e08ff */
[----:B------:R-:W-:-:S06]  /*0230*/  UMOV UR7, 0x1 ;  /* 0x0000000100077882 */ /* 0x000fcc0000000000 */
.L_x_4:
[----:B------:R-:W-:Y:S01]  /*0240*/  BAR.SYNC.DEFER_BLOCKING 0x0 ;  /* 0x0000000000007b1d */ /* 0x000fe20000010000 */
[----:B------:R-:W-:-:S05]  /*0250*/  ISETP.GE.AND P0, PT, R3, UR4, PT ;  /* 0x0000000403007c0c */ /* 0x000fca000bf06270 */
[----:B------:R-:W-:Y:S08]  /*0260*/  BSSY.RECONVERGENT B0, `(.L_x_2) ;  /* 0x000000e000007945 */ /* 0x000ff00003800200 */
[----:B0-----:R-:W-:Y:S05]  /*0270*/  @P0 BRA `(.L_x_3) ;  /* 0x0000000000300947 */ /* 0x001fea0003800000 */
[----:B------:R-:W-:-:S04]  /*0280*/  IMAD R7, R11, UR7, RZ ;  /* 0x000000070b077c24 */ /* 0x000fc8000f8e02ff */
[C---:B------:R-:W-:Y:S02]  /*0290*/  VIADD R8, R7.reuse, 0xffffffff ;  /* 0xffffffff07087836 */ /* 0x040fe40000000000 */
[----:B------:R-:W-:-:S03]  /*02a0*/  VIADD R9, R7, UR7 ;  /* 0x0000000707097c36 */ /* 0x000fc60008000000 */
[C---:B------:R-:W-:Y:S02]  /*02b0*/  IADD3 R10, PT, PT, R8.reuse, UR7, RZ ;  /* 0x00000007080a7c10 */ /* 0x040fe4000fffe0ff */
[----:B------:R-:W-:Y:S02]  /*02c0*/  LEA.HI.SX32 R7, R8, R7, 0x1c ;  /* 0x0000000708077211 */ /* 0x000fe400078fe2ff */
[----:B------:R-:W-:Y:S02]  /*02d0*/  LEA.HI.SX32 R9, R10, R9, 0x1c ;  /* 0x000000090a097211 */ /* 0x000fe400078fe2ff */
[----:B------:R-:W-:Y:S02]  /*02e0*/  LEA R7, R7, UR5, 0x2 ;  /* 0x0000000507077c11 */ /* 0x000fe4000f8e10ff */
[----:B------:R-:W-:-:S04]  /*02f0*/  LEA R9, R9, UR5, 0x2 ;  /* 0x0000000509097c11 */ /* 0x000fc8000f8e10ff */
[----:B------:R-:W-:Y:S04]  /*0300*/  LDS R7, [R7+-0x4] ;  /* 0xfffffc0007077984 */ /* 0x000fe80000000800 */
[----:B------:R-:W0:Y:S02]  /*0310*/  LDS R8, [R9+-0x4] ;  /* 0xfffffc0009087984 */ /* 0x000e240000000800 */
[----:B0-----:R-:W-:-:S05]  /*0320*/  IMAD.IADD R8, R7, 0x1, R8 ;  /* 0x0000000107087824 */ /* 0x001fca00078e0208 */
[----:B------:R0:W-:Y:S02]  /*0330*/  STS [R9+-0x4], R8 ;  /* 0xfffffc0809007388 */ /* 0x0001e40000000800 */
.L_x_3:
[----:B------:R-:W-:Y:S05]  /*0340*/  BSYNC.RECONVERGENT B0 ;  /* 0x0000000000007941 */ /* 0x000fea0003800200 */
.L_x_2:
[----:B------:R-:W-:Y:S02]  /*0350*/  UISETP.GT.U32.AND UP0, UPT, UR4, 0x1, UPT ;  /* 0x000000010400788c */ /* 0x000fe4000bf04070 */
[----:B------:R-:W-:Y:S02]  /*0360*/  USHF.R.U32.HI UR6, URZ, 0x1, UR4 ;  /* 0x00000001ff067899 */ /* 0x000fe40008011604 */
[----:B------:R-:W-:-:S05]  /*0370*/  USHF.L.U32 UR7, UR7, 0x1, URZ ;  /* 0x0000000107077899 */ /* 0x000fca00080006ff */
[----:B------:R-:W-:Y:S01]  /*0380*/  UMOV UR4, UR6 ;  /* 0x0000000600047c82 */ /* 0x000fe20008000000 */
[----:B------:R-:W-:Y:S06]  /*0390*/  BRA.U UP0, `(.L_x_4) ;  /* 0xfffffffd00a87547 */ /* 0x000fec000b83ffff */
.L_x_1:
[----:B------:R-:W-:Y:S01]  /*03a0*/  ISETP.NE.AND P0, PT, R3, RZ, PT ;  /* 0x000000ff0300720c */ /* 0x000fe20003f05270 */
[----:B------:R-:W-:-:S12]  /*03b0*/  BSSY.RECONVERGENT B0, `(.L_x_5) ;  /* 0x000000b000007945 */ /* 0x000fd80003800200 */
[----:B------:R-:W-:Y:S05]  /*03c0*/  @P0 BRA `(.L_x_6) ;  /* 0x0000000000240947 */ /* 0x000fea0003800000 */
[----:B------:R-:W1:Y:S01]  /*03d0*/  LDCU UR6, c[0x0][0x398] ;  /* 0x00007300ff0677ac */ /* 0x000e620008000800 */
[----:B0-----:R-:W0:Y:S01]  /*03e0*/  LDC.64 R8, c[0x0][0x390] ;  /* 0x0000e400ff087b82 */ /* 0x001e220000000a00 */
[----:B-1----:R-:W-:-:S04]  /*03f0*/  UIADD3 UR4, UPT, UPT, UR6, -0x1, URZ ;  /* 0xffffffff06047890 */ /* 0x002fc8000fffe0ff */
[----:B------:R-:W-:Y:S01]  /*0400*/  ULEA.HI.SX32 UR4, UR4, UR6, 0x1c ;  /* 0x0000000604047291 */ /* 0x000fe2000f8fe2ff */
[----:B0-----:R-:W-:-:S03]  /*0410*/  IMAD.WIDE.U32 R8, R4, 0x4, R8 ;  /* 0x0000000404087825 */ /* 0x001fc600078e0008 */
[----:B------:R-:W-:-:S09]  /*0420*/  ULEA UR4, UR4, UR5, 0x2 ;  /* 0x0000000504047291 */ /* 0x000fd2000f8e10ff */
[----:B------:R-:W0:Y:S04]  /*0430*/  LDS R7, [UR4+-0x4] ;  /* 0xfffffc04ff077984 */ /* 0x000e280008000800 */
[----:B------:R-:W-:Y:S04]  /*0440*/  STS [UR4+-0x4], RZ ;  /* 0xfffffcffff007988 */ /* 0x000fe80008000804 */
[----:B0-----:R1:W-:Y:S02]  /*0450*/  STG.E desc[UR8][R8.64], R7 ;  /* 0x0000000708007986 */ /* 0x0013e4000c101908 */
.L_x_6:
[----:B------:R-:W-:Y:S05]  /*0460*/  BSYNC.RECONVERGENT B0 ;  /* 0x0000000000007941 */ /* 0x000fea0003800200 */
.L_x_5:
[----:B------:R-:W2:Y:S02]  /*0470*/  LDCU UR4, c[0x0][0x398] ;  /* 0x00007300ff0477ac */ /* 0x000ea40008000800 */
[----:B--2---:R-:W-:-:S09]  /*0480*/  UISETP.GE.AND UP0, UPT, UR4, 0x2, UPT ;  /* 0x000000020400788c */ /* 0x004fd2000bf06270 */
[----:B------:R-:W-:Y:S05]  /*0490*/  BRA.U !UP0, `(.L_x_7) ;  /* 0x0000000108647547 */ /* 0x000fea000b800000 */
[----:B------:R-:W-:Y:S01]  /*04a0*/  LEA R10, R3, 0x1, 0x1 ;  /* 0x00000001030a7811 */ /* 0x000fe200078e08ff */
[----:B------:R-:W2:Y:S01]  /*04b0*/  LDCU UR6, c[0x0][0x398] ;  /* 0x00007300ff0677ac */ /* 0x000ea20008000800 */
[----:B------:R-:W-:-:S05]  /*04c0*/  UMOV UR4, 0x1 ;  /* 0x0000000100047882 */ /* 0x000fca0000000000 */
.L_x_10:
[----:B------:R-:W-:Y:S01]  /*04d0*/  BAR.SYNC.DEFER_BLOCKING 0x0 ;  /* 0x0000000000007b1d */ /* 0x000fe20000010000 */
[----:B------:R-:W-:Y:S01]  /*04e0*/  ISETP.GE.AND P0, PT, R3, UR4, PT ;  /* 0x0000000403007c0c */ /* 0x000fe2000bf06270 */
[----:B------:R-:W-:Y:S02]  /*04f0*/  USHF.L.U32 UR4, UR4, 0x1, URZ ;  /* 0x0000000104047899 */ /* 0x000fe400080006ff */
[----:B------:R-:W-:Y:S02]  /*0500*/  USHF.R.S32.HI UR7, URZ, 0x1, UR7 ;  /* 0x00000001ff077899 */ /* 0x000fe40008011407 */
[----:B------:R-:W-:Y:S08]  /*0510*/  BSSY.RECONVERGENT B0, `(.L_x_8) ;  /* 0x000000f000007945 */ /* 0x000ff00003800200 */
[----:B---3--:R-:W-:Y:S05]  /*0520*/  @P0 BRA `(.L_x_9) ;  /* 0x0000000000340947 */ /* 0x008fea0003800000 */
[----:B------:R-:W-:-:S04]  /*0530*/  IMAD R4, R10, UR7, RZ ;  /* 0x000000070a047c24 */ /* 0x000fc8000f8e02ff */
[C---:B-1----:R-:W-:Y:S02]  /*0540*/  VIADD R7, R4.reuse, 0xffffffff ;  /* 0xffffffff04077836 */ /* 0x042fe40000000000 */
[----:B0-----:R-:W-:-:S03]  /*0550*/  VIADD R8, R4, UR7 ;  /* 0x0000000704087c36 */ /* 0x001fc60008000000 */
[C---:B------:R-:W-:Y:S02]  /*0560*/  IADD3 R9, PT, PT, R7.reuse, UR7, RZ ;  /* 0x0000000707097c10 */ /* 0x040fe4000fffe0ff */
[----:B------:R-:W-:Y:S02]  /*0570*/  LEA.HI.SX32 R4, R7, R4, 0x1c ;  /* 0x0000000407047211 */ /* 0x000fe400078fe2ff */
[----:B------:R-:W-:Y:S02]  /*0580*/  LEA.HI.SX32 R8, R9, R8, 0x1c ;  /* 0x0000000809087211 */ /* 0x000fe400078fe2ff */
[----:B------:R-:W-:Y:S02]  /*0590*/  LEA R4, R4, UR5, 0x2 ;  /* 0x0000000504047c11 */ /* 0x000fe4000f8e10ff */
[----:B------:R-:W-:-:S03]  /*05a0*/  LEA R8, R8, UR5, 0x2 ;  /* 0x0000000508087c11 */ /* 0x000fc6000f8e10ff */
[----:B------:R-:W-:Y:S04]  /*05b0*/  LDS R7, [R4+-0x4] ;  /* 0xfffffc0004077984 */ /* 0x000fe80000000800 */
[----:B------:R-:W0:Y:S02]  /*05c0*/  LDS R9, [R8+-0x4] ;  /* 0xfffffc0008097984 */ /* 0x000e240000000800 */
[----:B0-----:R-:W-:Y:S02]  /*05d0*/  IMAD.IADD R7, R7, 0x1, R9 ;  /* 0x0000000107077824 */ /* 0x001fe400078e0209 */
[----:B------:R3:W-:Y:S04]  /*05e0*/  STS [R4+-0x4], R9 ;  /* 0xfffffc0904007388 */ /* 0x0007e80000000800 */
[----:B------:R3:W-:Y:S02]  /*05f0*/  STS [R8+-0x4], R7 ;  /* 0xfffffc0708007388 */ /* 0x0007e40000000800 */
.L_x_9:
[----:B--2---:R-:W-:Y:S05]  /*0600*/  BSYNC.RECONVERGENT B0 ;  /* 0x0000000000007941 */ /* 0x004fea0003800200 */
.L_x_8:
[----:B------:R-:W-:-:S09]  /*0610*/  UISETP.GE.AND UP0, UPT, UR4, UR6, UPT ;  /* 0x000000060400728c */ /* 0x000fd2000bf06270 */
[----:B------:R-:W-:Y:S05]  /*0620*/  BRA.U !UP0, `(.L_x_10) ;  /* 0xfffffffd08a87547 */ /* 0x000fea000b83ffff */
.L_x_7:
[----:B------:R-:W-:Y:S08]  /*0630*/  BAR.SYNC.DEFER_BLOCKING 0x0 ;  /* 0x0000000000007b1d */ /* 0x000ff00000010000 */
[----:B01-3--:R-:W0:Y:S01]  /*0640*/  LDC.64 R8, c[0x0][0x388] ;  /* 0x0000e200ff087b82 */ /* 0x00be220000000a00 */
[----:B------:R-:W1:Y:S04]  /*0650*/  LDS R5, [R5] ;  /* 0x0000000005057984 */ /* 0x000e680000000800 */
[----:B------:R-:W2:Y:S01]  /*0660*/  LDS R7, [R6] ;  /* 0x0000000006077984 */ /* 0x000ea20000000800 */
[----:B0-----:R-:W-:-:S04]  /*0670*/  IMAD.WIDE.U32 R2, R2, 0x4, R8 ;  /* 0x0000000402027825 */ /* 0x001fc800078e0008 */
[----:B------:R-:W-:Y:S01]  /*0680*/  IMAD.WIDE.U32 R8, R0, 0x4, R8 ;  /* 0x0000000400087825 */ /* 0x000fe200078e0008 */
[----:B-1----:R-:W-:Y:S04]  /*0690*/  STG.E desc[UR8][R2.64], R5 ;  /* 0x0000000502007986 */ /* 0x002fe8000c101908 */
[----:B--2---:R-:W-:Y:S01]  /*06a0*/  STG.E desc[UR8][R8.64], R7 ;  /* 0x0000000708007986 */ /* 0x004fe2000c101908 */
[----:B------:R-:W-:Y:S05]  /*06b0*/  EXIT ;  /* 0x000000000000794d */ /* 0x000fea0003800000 */
.L_x_11:
        /* <DEDUP_REMOVED lines=12> */
.L_x_16:


//--------------------- .text._Z10prefixSum1PiS_S_i --------------------------
	.section	.text._Z10prefixSum1PiS_S_i,"ax",@progbits
	.align	128
        .global         _Z10prefixSum1PiS_S_i
        .type           _Z10prefixSum1PiS_S_i,@function
        .size           _Z10prefixSum1PiS_S_i,(.L_x_17 - _Z10prefixSum1PiS_S_i)
        .other          _Z10prefixSum1PiS_S_i,@"STO_CUDA_ENTRY STV_DEFAULT"
_Z10prefixSum1PiS_S_i:
.text._Z10prefixSum1PiS_S_i:
[----:B------:R-:W-:Y:S01]  /*0000*/  LDC R1, c[0x0][0x37c] ;  /* 0x0000df00ff017b82 */ /* 0x000fe20000000800 */
[----:B------:R-:W0:Y:S01]  /*0010*/  S2R R13, SR_CTAID.X ;  /* 0x00000000000d7919 */ /* 0x000e220000002500 */
[----:B------:R-:W1:Y:S06]  /*0020*/  LDCU UR7, c[0x0][0x360] ;  /* 0x00006c00ff0777ac */ /* 0x000e6c0008000800 */
[----:B------:R-:W2:Y:S01]  /*0030*/  LDC.64 R4, c[0x0][0x380] ;  /* 0x0000e000ff047b82 */ /* 0x000ea20000000a00 */
[----:B------:R-:W0:Y:S01]  /*0040*/  S2R R0, SR_TID.X ;  /* 0x0000000000007919 */ /* 0x000e220000002100 */
[----:B------:R-:W3:Y:S01]  /*0050*/  LDCU.64 UR10, c[0x0][0x358] ;  /* 0x00006b00ff0a77ac */ /* 0x000ee20008000a00 */
[----:B-1----:R-:W-:-:S02]  /*0060*/  USHF.L.U32 UR8, UR7, 0x1, URZ ;  /* 0x0000000107087899 */ /* 0x002fc400080006ff */
[----:B------:R-:W-:-:S04]  /*0070*/  USHF.L.U32 UR6, UR7, 0x2, URZ ;  /* 0x0000000207067899 */ /* 0x000fc800080006ff */
[----:B0-----:R-:W-:-:S04]  /*0080*/  IMAD R3, R13, UR8, R0 ;  /* 0x000000080d037c24 */ /* 0x001fc8000f8e0200 */
[----:B--2---:R-:W-:-:S03]  /*0090*/  IMAD.WIDE R4, R3, 0x4, R4 ;  /* 0x0000000403047825 */ /* 0x004fc600078e0204 */
[----:B------:R-:W-:-:S03]  /*00a0*/  IADD3 R6, P0, PT, R4, UR6, RZ ;  /* 0x0000000604067c10 */ /* 0x000fc6000ff1e0ff */
[----:B---3--:R-:W2:Y:S02]  /*00b0*/  LDG.E R4, desc[UR10][R4.64] ;  /* 0x0000000a04047981 */ /* 0x008ea4000c1e1900 */
[----:B------:R-:W-:-:S05]  /*00c0*/  IMAD.X R7, RZ, RZ, R5, P0 ;  /* 0x000000ffff077224 */ /* 0x000fca00000e0605 */
[----:B------:R-:W3:Y:S01]  /*00d0*/  LDG.E R6, desc[UR10][R6.64] ;  /* 0x0000000a06067981 */ /* 0x000ee2000c1e1900 */
[----:B------:R-:W0:Y:S01]  /*00e0*/  S2UR UR5, SR_CgaCtaId ;  /* 0x00000000000579c3 */ /* 0x000e220000008800 */
[----:B------:R-:W-:Y:S02]  /*00f0*/  UMOV UR4, 0x400 ;  /* 0x0000040000047882 */ /* 0x000fe40000000000 */
[----:B0-----:R-:W-:-:S06]  /*0100*/  ULEA UR4, UR5, UR4, 0x18 ;  /* 0x0000000405047291 */ /* 0x001fcc000f8ec0ff */
[C---:B------:R-:W-:Y:S01]  /*0110*/  LEA R9, R0.reuse, UR4, 0x2 ;  /* 0x0000000400097c11 */ /* 0x040fe2000f8e10ff */
[----:B------:R-:W-:Y:S01]  /*0120*/  IMAD.MOV.U32 R11, RZ, RZ, 0x1 ;  /* 0x00000001ff0b7424 */ /* 0x000fe200078e00ff */
[----:B------:R-:W-:Y:S01]  /*0130*/  LEA R2, R0, 0x1, 0x1 ;  /* 0x0000000100027811 */ /* 0x000fe200078e08ff */
[----:B------:R-:W-:Y:S02]  /*0140*/  UMOV UR5, UR7 ;  /* 0x0000000700057c82 */ /* 0x000fe40008000000 */
[----:B--2---:R0:W-:Y:S04]  /*0150*/  STS [R9], R4 ;  /* 0x0000000409007388 */ /* 0x0041e80000000800 */
[----:B---3--:R0:W-:Y:S02]  /*0160*/  STS [R9+UR6], R6 ;  /* 0x0000000609007988 */ /* 0x0081e40008000806 */
.L_x_12:
[----:B------:R-:W-:Y:S01]  /*0170*/  BAR.SYNC.DEFER_BLOCKING 0x0 ;  /* 0x0000000000007b1d */ /* 0x000fe20000010000 */
[----:B------:R-:W-:Y:S01]  /*0180*/  ISETP.GE.U32.AND P0, PT, R0, UR5, PT ;  /* 0x0000000500007c0c */ /* 0x000fe2000bf06070 */
[----:B------:R-:W-:Y:S02]  /*0190*/  UISETP.GT.U32.AND UP0, UPT, UR5, 0x1, UPT ;  /* 0x000000010500788c */ /* 0x000fe4000bf04070 */
[----:B------:R-:W-:-:S07]  /*01a0*/  USHF.R.U32.HI UR6, URZ, 0x1, UR5 ;  /* 0x00000001ff067899 */ /* 0x000fce0008011605 */
[----:B------:R-:W-:-:S03]  /*01b0*/  UMOV UR5, UR6 ;  /* 0x0000000600057c82 */ /* 0x000fc60008000000 */
[----:B0-----:R-:W-:-:S05]  /*01c0*/  @!P0 IMAD R4, R2, R11, RZ ;  /* 0x0000000b02048224 */ /* 0x001fca00078e02ff */
[----:B------:R-:W-:-:S04]  /*01d0*/  @!P0 LEA R4, R4, UR4, 0x2 ;  /* 0x0000000404048c11 */ /* 0x000fc8000f8e10ff */
[C---:B-1----:R-:W-:Y:S02]  /*01e0*/  @!P0 LEA R5, R11.reuse, R4, 0x2 ;  /* 0x000000040b058211 */ /* 0x042fe400078e10ff */
[----:B------:R-:W-:Y:S01]  /*01f0*/  @!P0 LDS R4, [R4+-0x4] ;  /* 0xfffffc0004048984 */ /* 0x000fe20000000800 */
[----:B------:R-:W-:-:S03]  /*0200*/  SHF.L.U32 R11, R11, 0x1, RZ ;  /* 0x000000010b0b7819 */ /* 0x000fc600000006ff */
[----:B------:R-:W0:Y:S02]  /*0210*/  @!P0 LDS R7, [R5+-0x4] ;  /* 0xfffffc0005078984 */ /* 0x000e240000000800 */
[----:B0-----:R-:W-:-:S05]  /*0220*/  @!P0 IMAD.IADD R6, R4, 0x1, R7 ;  /* 0x0000000104068824 */ /* 0x001fca00078e0207 */
[----:B------:R1:W-:Y:S01]  /*0230*/  @!P0 STS [R5+-0x4], R6 ;  /* 0xfffffc0605008388 */ /* 0x0003e20000000800 */
[----:B------:R-:W-:Y:S05]  /*0240*/  BRA.U UP0, `(.L_x_12) ;  /* 0xfffffffd00c87547 */ /* 0x000fea000b83ffff */
[----:B------:R-:W-:-:S13]  /*0250*/  ISETP.NE.AND P0, PT, R0, RZ, PT ;  /* 0x000000ff0000720c */ /* 0x000fda0003f05270 */
[----:B------:R-:W-:Y:S01]  /*0260*/  VOTEU.ALL UP0, P0 ;  /* 0x0000000000ff7886 */ /* 0x000fe20000000000 */
[----:B-1----:R-:W0:Y:S04]  /*0270*/  @!P0 LDC.64 R4, c[0x0][0x390] ;  /* 0x0000e400ff048b82 */ /* 0x002e280000000a00 */
[----:B------:R-:W-:-:S09]  /*0280*/  @!UP0 ULEA UR5, UR7, UR4, 0x3 ;  /* 0x0000000407058291 */ /* 0x000fd2000f8e18ff */
[----:B------:R-:W1:Y:S04]  /*0290*/  @!P0 LDS R7, [UR5+-0x4] ;  /* 0xfffffc05ff078984 */ /* 0x000e680008000800 */
[----:B------:R-:W-:Y:S01]  /*02a0*/  @!P0 STS [UR5+-0x4], RZ ;  /* 0xfffffcffff008988 */ /* 0x000fe20008000805 */
[----:B------:R-:W-:Y:S01]  /*02b0*/  UMOV UR5, 0x1 ;  /* 0x0000000100057882 */ /* 0x000fe20000000000 */
[----:B0-----:R-:W-:-:S05]  /*02c0*/  @!P0 IMAD.WIDE.U32 R4, R13, 0x4, R4 ;  /* 0x000000040d048825 */ /* 0x001fca00078e0004 */
[----:B-1----:R0:W-:Y:S02]  /*02d0*/  @!P0 STG.E desc[UR10][R4.64], R7 ;  /* 0x0000000704008986 */ /* 0x0021e4000c10190a */
.L_x_13:
[----:B------:R-:W-:Y:S01]  /*02e0*/  BAR.SYNC.DEFER_BLOCKING 0x0 ;  /* 0x0000000000007b1d */ /* 0x000fe20000010000 */
[----:B------:R-:W-:Y:S01]  /*02f0*/  ISETP.GE.AND P0, PT, R0, UR5, PT ;  /* 0x0000000500007c0c */ /* 0x000fe2000bf06270 */
[----:B------:R-:W-:Y:S01]  /*0300*/  USHF.L.U32 UR5, UR5, 0x1, URZ ;  /* 0x0000000105057899 */ /* 0x000fe200080006ff */
[----:B------:R-:W-:-:S03]  /*0310*/  SHF.R.S32.HI R11, RZ, 0x1, R11 ;  /* 0x00000001ff0b7819 */ /* 0x000fc6000001140b */
[----:B------:R-:W-:-:S08]  /*0320*/  UISETP.GE.AND UP0, UPT, UR5, UR8, UPT ;  /* 0x000000080500728c */ /* 0x000fd0000bf06270 */
[----:B01----:R-:W-:-:S05]  /*0330*/  @!P0 IMAD R4, R2, R11, RZ ;  /* 0x0000000b02048224 */ /* 0x003fca00078e02ff */
[----:B------:R-:W-:-:S05]  /*0340*/  @!P0 LEA R4, R4, UR4, 0x2 ;  /* 0x0000000404048c11 */ /* 0x000fca000f8e10ff */
[----:B------:R-:W-:Y:S01]  /*0350*/  @!P0 IMAD R6, R11, 0x4, R4 ;  /* 0x000000040b068824 */ /* 0x000fe200078e0204 */
[----:B------:R-:W-:Y:S04]  /*0360*/  @!P0 LDS R5, [R4+-0x4] ;  /* 0xfffffc0004058984 */ /* 0x000fe80000000800 */
[----:B------:R-:W0:Y:S02]  /*0370*/  @!P0 LDS R7, [R6+-0x4] ;  /* 0xfffffc0006078984 */ /* 0x000e240000000800 */
[----:B0-----:R-:W-:Y:S02]  /*0380*/  @!P0 IADD3 R5, PT, PT, R5, R7, RZ ;  /* 0x0000000705058210 */ /* 0x001fe40007ffe0ff */
[----:B------:R1:W-:Y:S04]  /*0390*/  @!P0 STS [R4+-0x4], R7 ;  /* 0xfffffc0704008388 */ /* 0x0003e80000000800 */
[----:B------:R1:W-:Y:S01]  /*03a0*/  @!P0 STS [R6+-0x4], R5 ;  /* 0xfffffc0506008388 */ /* 0x0003e20000000800 */
[----:B------:R-:W-:Y:S05]  /*03b0*/  BRA.U !UP0, `(.L_x_13) ;  /* 0xfffffffd08c87547 */ /* 0x000fea000b83ffff */
[----:B------:R-:W-:Y:S01]  /*03c0*/  BAR.SYNC.DEFER_BLOCKING 0x0 ;  /* 0x0000000000007b1d */ /* 0x000fe20000010000 */
[----:B------:R-:W-:Y:S01]  /*03d0*/  IMAD R9, R0, 0x4, R9 ;  /* 0x0000000400097824 */ /* 0x000fe200078e0209 */
[----:B------:R-:W-:-:S06]  /*03e0*/  IADD3 R3, PT, PT, R3, R0, RZ ;  /* 0x0000000003037210 */ /* 0x000fcc0007ffe0ff */
[----:B-1----:R-:W0:Y:S01]  /*03f0*/  LDC.64 R4, c[0x0][0x388] ;  /* 0x0000e200ff047b82 */ /* 0x002e220000000a00 */
[----:B------:R-:W1:Y:S01]  /*0400*/  LDS.64 R8, [R9] ;  /* 0x0000000009087984 */ /* 0x000e620000000a00 */
[----:B0-----:R-:W-:-:S05]  /*0410*/  IMAD.WIDE.U32 R2, R3, 0x4, R4 ;  /* 0x0000000403027825 */ /* 0x001fca00078e0004 */
[----:B-1----:R-:W-:Y:S04]  /*0420*/  STG.E desc[UR10][R2.64], R8 ;  /* 0x0000000802007986 */ /* 0x002fe8000c10190a */
[----:B------:R-:W-:Y:S01]  /*0430*/  STG.E desc[UR10][R2.64+0x4], R9 ;  /* 0x0000040902007986 */ /* 0x000fe2000c10190a */
[----:B------:R-:W-:Y:S05]  /*0440*/  EXIT ;  /* 0x000000000000794d */ /* 0x000fea0003800000 */
.L_x_14:
        /* <DEDUP_REMOVED lines=11> */
.L_x_17:


//--------------------- .nv.shared._Z14finalPrefixSumPiS_ii --------------------------
	.section	.nv.shared._Z14finalPrefixSumPiS_ii,"aw",@nobits
	.sectionflags	@""
	.align	16
	.zero		1024


//--------------------- .nv.shared.reserved.0     --------------------------
	.section	.nv.shared.reserved.0,"aw",@nobits
	.weak		__nv_reservedSMEM_offset_0_alias
	.size		__nv_reservedSMEM_offset_0_alias, 0, 64
	.other		__nv_reservedSMEM_offset_0_alias,@"STO_CUDA_RESERVED_SHARED STV_DEFAULT"
__nv_reservedSMEM_offset_0_alias:
	.zero		0
	.zero		64


//--------------------- .nv.shared._Z10prefixSum2PiS_S_i --------------------------
	.section	.nv.shared._Z10prefixSum2PiS_S_i,"aw",@nobits
	.sectionflags	@""
	.align	16
	.zero		1024


//--------------------- .nv.shared._Z10prefixSum1PiS_S_i --------------------------
	.section	.nv.shared._Z10prefixSum1PiS_S_i,"aw",@nobits
	.sectionflags	@""
	.align	16
	.zero		1024


//--------------------- .nv.constant0._Z14finalPrefixSumPiS_ii --------------------------
	.section	.nv.constant0._Z14finalPrefixSumPiS_ii,"a",@progbits
	.sectionflags	@""
	.align	4
.nv.constant0._Z14finalPrefixSumPiS_ii:
	.zero		920


//--------------------- .nv.constant0._Z10prefixSum2PiS_S_i --------------------------
	.section	.nv.constant0._Z10prefixSum2PiS_S_i,"a",@progbits
	.sectionflags	@""
	.align	4
.nv.constant0._Z10prefixSum2PiS_S_i:
	.zero		924


//--------------------- .nv.constant0._Z10prefixSum1PiS_S_i --------------------------
	.section	.nv.constant0._Z10prefixSum1PiS_S_i,"a",@progbits
	.sectionflags	@""
	.align	4
.nv.constant0._Z10prefixSum1PiS_S_i:
	.zero		924


//--------------------- SYMBOLS --------------------------

	.type		.nv.reservedSmem.offset0,@object
	.size		.nv.reservedSmem.offset0,0x4
	.type		.nv.reservedSmem.cap,@object
	.size		.nv.reservedSmem.cap,0x4
